//
// Generated by NVIDIA NVVM Compiler
//
// Compiler Build ID: CL-36424714
// Cuda compilation tools, release 13.0, V13.0.88
// Based on NVVM 20.0.0
//

.version 9.0
.target sm_100
.address_size 64

	// .globl	_Z12mat_vec_multPKfS0_Pfii

.visible .entry _Z12mat_vec_multPKfS0_Pfii(
	.param .u64 .ptr .align 1 _Z12mat_vec_multPKfS0_Pfii_param_0,
	.param .u64 .ptr .align 1 _Z12mat_vec_multPKfS0_Pfii_param_1,
	.param .u64 .ptr .align 1 _Z12mat_vec_multPKfS0_Pfii_param_2,
	.param .u32 _Z12mat_vec_multPKfS0_Pfii_param_3,
	.param .u32 _Z12mat_vec_multPKfS0_Pfii_param_4
)
{
	.reg .pred 	%p<11>;
	.reg .b32 	%r<38>;
	.reg .b32 	%f<112>;
	.reg .b64 	%rd<31>;

	ld.param.u64 	%rd11, [_Z12mat_vec_multPKfS0_Pfii_param_0];
	ld.param.u64 	%rd12, [_Z12mat_vec_multPKfS0_Pfii_param_1];
	ld.param.u64 	%rd10, [_Z12mat_vec_multPKfS0_Pfii_param_2];
	ld.param.u32 	%r24, [_Z12mat_vec_multPKfS0_Pfii_param_3];
	ld.param.u32 	%r23, [_Z12mat_vec_multPKfS0_Pfii_param_4];
	cvta.to.global.u64 	%rd1, %rd12;
	cvta.to.global.u64 	%rd2, %rd11;
	mov.u32 	%r25, %ctaid.x;
	mov.u32 	%r26, %ntid.x;
	mov.u32 	%r27, %tid.x;
	mad.lo.s32 	%r1, %r25, %r26, %r27;
	setp.ge.s32 	%p1, %r1, %r24;
	@%p1 bra 	$L__BB0_15;
	setp.lt.s32 	%p2, %r23, 1;
	mov.f32 	%f111, 0f00000000;
	@%p2 bra 	$L__BB0_14;
	mul.lo.s32 	%r2, %r23, %r1;
	and.b32  	%r3, %r23, 15;
	setp.lt.u32 	%p3, %r23, 16;
	mov.f32 	%f111, 0f00000000;
	mov.b32 	%r34, 0;
	@%p3 bra 	$L__BB0_5;
	and.b32  	%r34, %r23, 2147483632;
	neg.s32 	%r32, %r34;
	add.s64 	%rd3, %rd2, 32;
	add.s64 	%rd29, %rd1, 32;
	mov.f32 	%f111, 0f00000000;
	mov.u32 	%r31, %r2;
$L__BB0_4:
	.pragma "nounroll";
	mul.wide.s32 	%rd13, %r31, 4;
	add.s64 	%rd14, %rd3, %rd13;
	ld.global.f32 	%f18, [%rd14+-32];
	ld.global.f32 	%f19, [%rd29+-32];
	fma.rn.f32 	%f20, %f18, %f19, %f111;
	ld.global.f32 	%f21, [%rd14+-28];
	ld.global.f32 	%f22, [%rd29+-28];
	fma.rn.f32 	%f23, %f21, %f22, %f20;
	ld.global.f32 	%f24, [%rd14+-24];
	ld.global.f32 	%f25, [%rd29+-24];
	fma.rn.f32 	%f26, %f24, %f25, %f23;
	ld.global.f32 	%f27, [%rd14+-20];
	ld.global.f32 	%f28, [%rd29+-20];
	fma.rn.f32 	%f29, %f27, %f28, %f26;
	ld.global.f32 	%f30, [%rd14+-16];
	ld.global.f32 	%f31, [%rd29+-16];
	fma.rn.f32 	%f32, %f30, %f31, %f29;
	ld.global.f32 	%f33, [%rd14+-12];
	ld.global.f32 	%f34, [%rd29+-12];
	fma.rn.f32 	%f35, %f33, %f34, %f32;
	ld.global.f32 	%f36, [%rd14+-8];
	ld.global.f32 	%f37, [%rd29+-8];
	fma.rn.f32 	%f38, %f36, %f37, %f35;
	ld.global.f32 	%f39, [%rd14+-4];
	ld.global.f32 	%f40, [%rd29+-4];
	fma.rn.f32 	%f41, %f39, %f40, %f38;
	ld.global.f32 	%f42, [%rd14];
	ld.global.f32 	%f43, [%rd29];
	fma.rn.f32 	%f44, %f42, %f43, %f41;
	ld.global.f32 	%f45, [%rd14+4];
	ld.global.f32 	%f46, [%rd29+4];
	fma.rn.f32 	%f47, %f45, %f46, %f44;
	ld.global.f32 	%f48, [%rd14+8];
	ld.global.f32 	%f49, [%rd29+8];
	fma.rn.f32 	%f50, %f48, %f49, %f47;
	ld.global.f32 	%f51, [%rd14+12];
	ld.global.f32 	%f52, [%rd29+12];
	fma.rn.f32 	%f53, %f51, %f52, %f50;
	ld.global.f32 	%f54, [%rd14+16];
	ld.global.f32 	%f55, [%rd29+16];
	fma.rn.f32 	%f56, %f54, %f55, %f53;
	ld.global.f32 	%f57, [%rd14+20];
	ld.global.f32 	%f58, [%rd29+20];
	fma.rn.f32 	%f59, %f57, %f58, %f56;
	ld.global.f32 	%f60, [%rd14+24];
	ld.global.f32 	%f61, [%rd29+24];
	fma.rn.f32 	%f62, %f60, %f61, %f59;
	ld.global.f32 	%f63, [%rd14+28];
	ld.global.f32 	%f64, [%rd29+28];
	fma.rn.f32 	%f111, %f63, %f64, %f62;
	add.s32 	%r32, %r32, 16;
	add.s32 	%r31, %r31, 16;
	add.s64 	%rd29, %rd29, 64;
	setp.ne.s32 	%p4, %r32, 0;
	@%p4 bra 	$L__BB0_4;
$L__BB0_5:
	setp.eq.s32 	%p5, %r3, 0;
	@%p5 bra 	$L__BB0_14;
	and.b32  	%r11, %r23, 7;
	setp.lt.u32 	%p6, %r3, 8;
	@%p6 bra 	$L__BB0_8;
	add.s32 	%r29, %r34, %r2;
	mul.wide.s32 	%rd15, %r29, 4;
	add.s64 	%rd16, %rd2, %rd15;
	ld.global.f32 	%f66, [%rd16];
	mul.wide.u32 	%rd17, %r34, 4;
	add.s64 	%rd18, %rd1, %rd17;
	ld.global.f32 	%f67, [%rd18];
	fma.rn.f32 	%f68, %f66, %f67, %f111;
	ld.global.f32 	%f69, [%rd16+4];
	ld.global.f32 	%f70, [%rd18+4];
	fma.rn.f32 	%f71, %f69, %f70, %f68;
	ld.global.f32 	%f72, [%rd16+8];
	ld.global.f32 	%f73, [%rd18+8];
	fma.rn.f32 	%f74, %f72, %f73, %f71;
	ld.global.f32 	%f75, [%rd16+12];
	ld.global.f32 	%f76, [%rd18+12];
	fma.rn.f32 	%f77, %f75, %f76, %f74;
	ld.global.f32 	%f78, [%rd16+16];
	ld.global.f32 	%f79, [%rd18+16];
	fma.rn.f32 	%f80, %f78, %f79, %f77;
	ld.global.f32 	%f81, [%rd16+20];
	ld.global.f32 	%f82, [%rd18+20];
	fma.rn.f32 	%f83, %f81, %f82, %f80;
	ld.global.f32 	%f84, [%rd16+24];
	ld.global.f32 	%f85, [%rd18+24];
	fma.rn.f32 	%f86, %f84, %f85, %f83;
	ld.global.f32 	%f87, [%rd16+28];
	ld.global.f32 	%f88, [%rd18+28];
	fma.rn.f32 	%f111, %f87, %f88, %f86;
	add.s32 	%r34, %r34, 8;
$L__BB0_8:
	setp.eq.s32 	%p7, %r11, 0;
	@%p7 bra 	$L__BB0_14;
	and.b32  	%r14, %r23, 3;
	setp.lt.u32 	%p8, %r11, 4;
	@%p8 bra 	$L__BB0_11;
	add.s32 	%r30, %r34, %r2;
	mul.wide.s32 	%rd19, %r30, 4;
	add.s64 	%rd20, %rd2, %rd19;
	ld.global.f32 	%f90, [%rd20];
	mul.wide.u32 	%rd21, %r34, 4;
	add.s64 	%rd22, %rd1, %rd21;
	ld.global.f32 	%f91, [%rd22];
	fma.rn.f32 	%f92, %f90, %f91, %f111;
	ld.global.f32 	%f93, [%rd20+4];
	ld.global.f32 	%f94, [%rd22+4];
	fma.rn.f32 	%f95, %f93, %f94, %f92;
	ld.global.f32 	%f96, [%rd20+8];
	ld.global.f32 	%f97, [%rd22+8];
	fma.rn.f32 	%f98, %f96, %f97, %f95;
	ld.global.f32 	%f99, [%rd20+12];
	ld.global.f32 	%f100, [%rd22+12];
	fma.rn.f32 	%f111, %f99, %f100, %f98;
	add.s32 	%r34, %r34, 4;
$L__BB0_11:
	setp.eq.s32 	%p9, %r14, 0;
	@%p9 bra 	$L__BB0_14;
	mul.wide.u32 	%rd23, %r34, 4;
	add.s64 	%rd30, %rd1, %rd23;
	add.s32 	%r37, %r34, %r2;
	neg.s32 	%r36, %r14;
$L__BB0_13:
	.pragma "nounroll";
	mul.wide.s32 	%rd24, %r37, 4;
	add.s64 	%rd25, %rd2, %rd24;
	ld.global.f32 	%f101, [%rd25];
	ld.global.f32 	%f102, [%rd30];
	fma.rn.f32 	%f111, %f101, %f102, %f111;
	add.s64 	%rd30, %rd30, 4;
	add.s32 	%r37, %r37, 1;
	add.s32 	%r36, %r36, 1;
	setp.ne.s32 	%p10, %r36, 0;
	@%p10 bra 	$L__BB0_13;
$L__BB0_14:
	cvta.to.global.u64 	%rd26, %rd10;
	mul.wide.s32 	%rd27, %r1, 4;
	add.s64 	%rd28, %rd26, %rd27;
	st.global.f32 	[%rd28], %f111;
$L__BB0_15:
	ret;

}
	// .globl	_Z13mat_vec_mult2PKfS0_Pfii
.visible .entry _Z13mat_vec_mult2PKfS0_Pfii(
	.param .u64 .ptr .align 1 _Z13mat_vec_mult2PKfS0_Pfii_param_0,
	.param .u64 .ptr .align 1 _Z13mat_vec_mult2PKfS0_Pfii_param_1,
	.param .u64 .ptr .align 1 _Z13mat_vec_mult2PKfS0_Pfii_param_2,
	.param .u32 _Z13mat_vec_mult2PKfS0_Pfii_param_3,
	.param .u32 _Z13mat_vec_mult2PKfS0_Pfii_param_4
)
{
	.reg .pred 	%p<5>;
	.reg .b32 	%r<13>;
	.reg .b32 	%f<5>;
	.reg .b64 	%rd<13>;

	ld.param.u64 	%rd1, [_Z13mat_vec_mult2PKfS0_Pfii_param_0];
	ld.param.u64 	%rd2, [_Z13mat_vec_mult2PKfS0_Pfii_param_1];
	ld.param.u64 	%rd3, [_Z13mat_vec_mult2PKfS0_Pfii_param_2];
	ld.param.u32 	%r4, [_Z13mat_vec_mult2PKfS0_Pfii_param_3];
	ld.param.u32 	%r5, [_Z13mat_vec_mult2PKfS0_Pfii_param_4];
	mov.u32 	%r6, %ctaid.y;
	mov.u32 	%r7, %ntid.y;
	mov.u32 	%r8, %tid.y;
	mad.lo.s32 	%r1, %r6, %r7, %r8;
	mov.u32 	%r9, %ctaid.x;
	mov.u32 	%r10, %ntid.x;
	mov.u32 	%r11, %tid.x;
	mad.lo.s32 	%r2, %r9, %r10, %r11;
	mul.lo.s32 	%r3, %r5, %r1;
	setp.ge.s32 	%p1, %r1, %r4;
	setp.ge.s32 	%p2, %r2, %r5;
	or.pred  	%p3, %p1, %p2;
	@%p3 bra 	$L__BB1_3;
	cvta.to.global.u64 	%rd4, %rd1;
	add.s32 	%r12, %r3, %r2;
	mul.wide.s32 	%rd5, %r12, 4;
	add.s64 	%rd6, %rd4, %rd5;
	ld.global.f32 	%f1, [%rd6];
	setp.eq.f32 	%p4, %f1, 0f00000000;
	@%p4 bra 	$L__BB1_3;
	cvta.to.global.u64 	%rd7, %rd3;
	mul.wide.u32 	%rd8, %r1, 4;
	add.s64 	%rd9, %rd7, %rd8;
	cvta.to.global.u64 	%rd10, %rd2;
	mul.wide.s32 	%rd11, %r2, 4;
	add.s64 	%rd12, %rd10, %rd11;
	ld.global.f32 	%f2, [%rd12];
	mul.f32 	%f3, %f1, %f2;
	atom.global.add.f32 	%f4, [%rd9], %f3;
$L__BB1_3:
	ret;

}


// ===== COMPILED SASS (sm_100) =====

	.target	sm_100

	.elftype	@"ET_EXEC"


//--------------------- .note.nv.tkinfo           --------------------------
	.section	.note.nv.tkinfo,"",@"SHT_NOTE"
	.sectionflags	@"SHF_NOTE_NV_TKINFO"
	.tkinfo
        /*0018*/ 	.word	0x00000002
        /*0030*/ 	.string	""
        /*0030*/ 	.string	"ptxas"
        /*0030*/ 	.string	"Cuda compilation tools, release 13.0, V13.0.88"
        /*0030*/ 	.string	"Build cuda_13.0.r13.0/compiler.36424714_0"
        /*0030*/ 	.string	"-arch sm_100 -m 64 "



//--------------------- .note.nv.cuinfo           --------------------------
	.section	.note.nv.cuinfo,"",@"SHT_NOTE"
	.sectionflags	@"SHF_NOTE_NV_CUINFO"
        /*0018*/ 	.short	0x0002
        /*001a*/ 	.short	0x0064
        /*001c*/ 	.short	0x0082
	.zero		2


//--------------------- .nv.info                  --------------------------
	.section	.nv.info,"",@"SHT_CUDA_INFO"
	.align	4


	//----- nvinfo : EIATTR_REGCOUNT
	.align		4
        /*0000*/ 	.byte	0x04, 0x2f
        /*0002*/ 	.short	(.L_1 - .L_0)
	.align		4
.L_0:
        /*0004*/ 	.word	index@(_Z12mat_vec_multPKfS0_Pfii)
        /*0008*/ 	.word	0x0000001e


	//----- nvinfo : EIATTR_FRAME_SIZE
	.align		4
.L_1:
        /*000c*/ 	.byte	0x04, 0x11
        /*000e*/ 	.short	(.L_3 - .L_2)
	.align		4
.L_2:
        /*0010*/ 	.word	index@(_Z12mat_vec_multPKfS0_Pfii)
        /*0014*/ 	.word	0x00000000


	//----- nvinfo : EIATTR_REGCOUNT
	.align		4
.L_3:
        /*0018*/ 	.byte	0x04, 0x2f
        /*001a*/ 	.short	(.L_5 - .L_4)
	.align		4
.L_4:
        /*001c*/ 	.word	index@(_Z13mat_vec_mult2PKfS0_Pfii)
        /*0020*/ 	.word	0x0000000a


	//----- nvinfo : EIATTR_FRAME_SIZE
	.align		4
.L_5:
        /*0024*/ 	.byte	0x04, 0x11
        /*0026*/ 	.short	(.L_7 - .L_6)
	.align		4
.L_6:
        /*0028*/ 	.word	index@(_Z13mat_vec_mult2PKfS0_Pfii)
        /*002c*/ 	.word	0x00000000


	//----- nvinfo : EIATTR_MIN_STACK_SIZE
	.align		4
.L_7:
        /*0030*/ 	.byte	0x04, 0x12
        /*0032*/ 	.short	(.L_9 - .L_8)
	.align		4
.L_8:
        /*0034*/ 	.word	index@(_Z13mat_vec_mult2PKfS0_Pfii)
        /*0038*/ 	.word	0x00000000


	//----- nvinfo : EIATTR_MIN_STACK_SIZE
	.align		4
.L_9:
        /*003c*/ 	.byte	0x04, 0x12
        /*003e*/ 	.short	(.L_11 - .L_10)
	.align		4
.L_10:
        /*0040*/ 	.word	index@(_Z12mat_vec_multPKfS0_Pfii)
        /*0044*/ 	.word	0x00000000
.L_11:


//--------------------- .nv.compat                --------------------------
	.section	.nv.compat,"",@"SHT_CUDA_COMPAT_INFO"
	.align	4
        /*0000*/ 	.byte	0x02, 0x09, 0x00, 0x00, 0x02, 0x02, 0x01, 0x00, 0x02, 0x05, 0x05, 0x00, 0x03, 0x07, 0x01, 0x01
        /*0010*/ 	.byte	0x02, 0x03, 0x00, 0x00, 0x02, 0x06, 0x01, 0x00, 0x04, 0x0b, 0x08, 0x00, 0x09, 0x00, 0x00, 0x00
        /*0020*/ 	.byte	0x00, 0x00, 0x00, 0x00


//--------------------- .nv.info._Z13mat_vec_mult2PKfS0_Pfii --------------------------
	.section	.nv.info._Z13mat_vec_mult2PKfS0_Pfii,"",@"SHT_CUDA_INFO"
	.sectionflags	@""
	.align	4


	//----- nvinfo : EIATTR_CUDA_API_VERSION
	.align		4
        /*0000*/ 	.byte	0x04, 0x37
        /*0002*/ 	.short	(.L_13 - .L_12)
.L_12:
        /*0004*/ 	.word	0x00000082


	//----- nvinfo : EIATTR_KPARAM_INFO
	.align		4
.L_13:
        /*0008*/ 	.byte	0x04, 0x17
        /*000a*/ 	.short	(.L_15 - .L_14)
.L_14:
        /*000c*/ 	.word	0x00000000
        /*0010*/ 	.short	0x0004
        /*0012*/ 	.short	0x001c
        /*0014*/ 	.byte	0x00, 0xf0, 0x11, 0x00


	//----- nvinfo : EIATTR_KPARAM_INFO
	.align		4
.L_15:
        /*0018*/ 	.byte	0x04, 0x17
        /*001a*/ 	.short	(.L_17 - .L_16)
.L_16:
        /*001c*/ 	.word	0x00000000
        /*0020*/ 	.short	0x0003
        /*0022*/ 	.short	0x0018
        /*0024*/ 	.byte	0x00, 0xf0, 0x11, 0x00


	//----- nvinfo : EIATTR_KPARAM_INFO
	.align		4
.L_17:
        /*0028*/ 	.byte	0x04, 0x17
        /*002a*/ 	.short	(.L_19 - .L_18)
.L_18:
        /*002c*/ 	.word	0x00000000
        /*0030*/ 	.short	0x0002
        /*0032*/ 	.short	0x0010
        /*0034*/ 	.byte	0x00, 0xf5, 0x21, 0x00


	//----- nvinfo : EIATTR_KPARAM_INFO
	.align		4
.L_19:
        /*0038*/ 	.byte	0x04, 0x17
        /*003a*/ 	.short	(.L_21 - .L_20)
.L_20:
        /*003c*/ 	.word	0x00000000
        /*0040*/ 	.short	0x0001
        /*0042*/ 	.short	0x0008
        /*0044*/ 	.byte	0x00, 0xf5, 0x21, 0x00


	//----- nvinfo : EIATTR_KPARAM_INFO
	.align		4
.L_21:
        /*0048*/ 	.byte	0x04, 0x17
        /*004a*/ 	.short	(.L_23 - .L_22)
.L_22:
        /*004c*/ 	.word	0x00000000
        /*0050*/ 	.short	0x0000
        /*0052*/ 	.short	0x0000
        /*0054*/ 	.byte	0x00, 0xf5, 0x21, 0x00


	//----- nvinfo : EIATTR_SPARSE_MMA_MASK
	.align		4
.L_23:
        /*0058*/ 	.byte	0x03, 0x50
        /*005a*/ 	.short	0x0000


	//----- nvinfo : EIATTR_MAXREG_COUNT
	.align		4
        /*005c*/ 	.byte	0x03, 0x1b
        /*005e*/ 	.short	0x00ff


	//----- nvinfo : EIATTR_MERCURY_ISA_VERSION
	.align		4
        /*0060*/ 	.byte	0x03, 0x5f
        /*0062*/ 	.short	0x0101


	//----- nvinfo : EIATTR_VRC_CTA_INIT_COUNT
	.align		4
        /*0064*/ 	.byte	0x02, 0x4a
	.zero		1
	.zero		1


	//----- nvinfo : EIATTR_EXIT_INSTR_OFFSETS
	.align		4
        /*0068*/ 	.byte	0x04, 0x1c
        /*006a*/ 	.short	(.L_25 - .L_24)


	//   ....[0]....
.L_24:
        /*006c*/ 	.word	0x000000c0


	//   ....[1]....
        /*0070*/ 	.word	0x00000130


	//   ....[2]....
        /*0074*/ 	.word	0x000001b0


	//----- nvinfo : EIATTR_CBANK_PARAM_SIZE
	.align		4
.L_25:
        /*0078*/ 	.byte	0x03, 0x19
        /*007a*/ 	.short	0x0020


	//----- nvinfo : EIATTR_PARAM_CBANK
	.align		4
        /*007c*/ 	.byte	0x04, 0x0a
        /*007e*/ 	.short	(.L_27 - .L_26)
	.align		4
.L_26:
        /*0080*/ 	.word	index@(.nv.constant0._Z13mat_vec_mult2PKfS0_Pfii)
        /*0084*/ 	.short	0x0380
        /*0086*/ 	.short	0x0020


	//----- nvinfo : EIATTR_SW_WAR
	.align		4
.L_27:
        /*0088*/ 	.byte	0x04, 0x36
        /*008a*/ 	.short	(.L_29 - .L_28)
.L_28:
        /*008c*/ 	.word	0x00000008
.L_29:


//--------------------- .nv.info._Z12mat_vec_multPKfS0_Pfii --------------------------
	.section	.nv.info._Z12mat_vec_multPKfS0_Pfii,"",@"SHT_CUDA_INFO"
	.sectionflags	@""
	.align	4


	//----- nvinfo : EIATTR_CUDA_API_VERSION
	.align		4
        /*0000*/ 	.byte	0x04, 0x37
        /*0002*/ 	.short	(.L_31 - .L_30)
.L_30:
        /*0004*/ 	.word	0x00000082


	//----- nvinfo : EIATTR_KPARAM_INFO
	.align		4
.L_31:
        /*0008*/ 	.byte	0x04, 0x17
        /*000a*/ 	.short	(.L_33 - .L_32)
.L_32:
        /*000c*/ 	.word	0x00000000
        /*0010*/ 	.short	0x0004
        /*0012*/ 	.short	0x001c
        /*0014*/ 	.byte	0x00, 0xf0, 0x11, 0x00


	//----- nvinfo : EIATTR_KPARAM_INFO
	.align		4
.L_33:
        /*0018*/ 	.byte	0x04, 0x17
        /*001a*/ 	.short	(.L_35 - .L_34)
.L_34:
        /*001c*/ 	.word	0x00000000
        /*0020*/ 	.short	0x0003
        /*0022*/ 	.short	0x0018
        /*0024*/ 	.byte	0x00, 0xf0, 0x11, 0x00


	//----- nvinfo : EIATTR_KPARAM_INFO
	.align		4
.L_35:
        /*0028*/ 	.byte	0x04, 0x17
        /*002a*/ 	.short	(.L_37 - .L_36)
.L_36:
        /*002c*/ 	.word	0x00000000
        /*0030*/ 	.short	0x0002
        /*0032*/ 	.short	0x0010
        /*0034*/ 	.byte	0x00, 0xf5, 0x21, 0x00


	//----- nvinfo : EIATTR_KPARAM_INFO
	.align		4
.L_37:
        /*0038*/ 	.byte	0x04, 0x17
        /*003a*/ 	.short	(.L_39 - .L_38)
.L_38:
        /*003c*/ 	.word	0x00000000
        /*0040*/ 	.short	0x0001
        /*0042*/ 	.short	0x0008
        /*0044*/ 	.byte	0x00, 0xf5, 0x21, 0x00


	//----- nvinfo : EIATTR_KPARAM_INFO
	.align		4
.L_39:
        /*0048*/ 	.byte	0x04, 0x17
        /*004a*/ 	.short	(.L_41 - .L_40)
.L_40:
        /*004c*/ 	.word	0x00000000
        /*0050*/ 	.short	0x0000
        /*0052*/ 	.short	0x0000
        /*0054*/ 	.byte	0x00, 0xf5, 0x21, 0x00


	//----- nvinfo : EIATTR_SPARSE_MMA_MASK
	.align		4
.L_41:
        /*0058*/ 	.byte	0x03, 0x50
        /*005a*/ 	.short	0x0000


	//----- nvinfo : EIATTR_MAXREG_COUNT
	.align		4
        /*005c*/ 	.byte	0x03, 0x1b
        /*005e*/ 	.short	0x00ff


	//----- nvinfo : EIATTR_MERCURY_ISA_VERSION
	.align		4
        /*0060*/ 	.byte	0x03, 0x5f
        /*0062*/ 	.short	0x0101


	//----- nvinfo : EIATTR_VRC_CTA_INIT_COUNT
	.align		4
        /*0064*/ 	.byte	0x02, 0x4a
	.zero		1
	.zero		1


	//----- nvinfo : EIATTR_EXIT_INSTR_OFFSETS
	.align		4
        /*0068*/ 	.byte	0x04, 0x1c
        /*006a*/ 	.short	(.L_43 - .L_42)


	//   ....[0]....
.L_42:
        /*006c*/ 	.word	0x00000070


	//   ....[1]....
        /*0070*/ 	.word	0x00000a90


	//----- nvinfo : EIATTR_CBANK_PARAM_SIZE
	.align		4
.L_43:
        /*0074*/ 	.byte	0x03, 0x19
        /*0076*/ 	.short	0x0020


	//----- nvinfo : EIATTR_PARAM_CBANK
	.align		4
        /*0078*/ 	.byte	0x04, 0x0a
        /*007a*/ 	.short	(.L_45 - .L_44)
	.align		4
.L_44:
        /*007c*/ 	.word	index@(.nv.constant0._Z12mat_vec_multPKfS0_Pfii)
        /*0080*/ 	.short	0x0380
        /*0082*/ 	.short	0x0020


	//----- nvinfo : EIATTR_SW_WAR
	.align		4
.L_45:
        /*0084*/ 	.byte	0x04, 0x36
        /*0086*/ 	.short	(.L_47 - .L_46)
.L_46:
        /*0088*/ 	.word	0x00000008
.L_47:


//--------------------- .nv.callgraph             --------------------------
	.section	.nv.callgraph,"",@"SHT_CUDA_CALLGRAPH"
	.align	4
	.sectionentsize	8
	.align		4
        /*0000*/ 	.word	0x00000000
	.align		4
        /*0004*/ 	.word	0xffffffff
	.align		4
        /*0008*/ 	.word	0x00000000
	.align		4
        /*000c*/ 	.word	0xfffffffe
	.align		4
        /*0010*/ 	.word	0x00000000
	.align		4
        /*0014*/ 	.word	0xfffffffd
	.align		4
        /*0018*/ 	.word	0x00000000
	.align		4
        /*001c*/ 	.word	0xfffffffc


//--------------------- .text._Z13mat_vec_mult2PKfS0_Pfii --------------------------
	.section	.text._Z13mat_vec_mult2PKfS0_Pfii,"ax",@progbits
	.align	128
        .global         _Z13mat_vec_mult2PKfS0_Pfii
        .type           _Z13mat_vec_mult2PKfS0_Pfii,@function
        .size           _Z13mat_vec_mult2PKfS0_Pfii,(.L_x_8 - _Z13mat_vec_mult2PKfS0_Pfii)
        .other          _Z13mat_vec_mult2PKfS0_Pfii,@"STO_CUDA_ENTRY STV_DEFAULT"
_Z13mat_vec_mult2PKfS0_Pfii:
.text._Z13mat_vec_mult2PKfS0_Pfii:
[----:B------:R-:W-:Y:S01]  /*0000*/  LDC R1, c[0x0][0x37c] ;  /* 0x0000df00ff017b82 */ /* 0x000fe20000000800 */
[----:B------:R-:W0:Y:S07]  /*0010*/  S2R R3, SR_TID.X ;  /* 0x0000000000037919 */ /* 0x000e2e0000002100 */
[----:B------:R-:W1:Y:S01]  /*0020*/  LDC R7, c[0x0][0x364] ;  /* 0x0000d900ff077b82 */ /* 0x000e620000000800 */
[----:B------:R-:W2:Y:S01]  /*0030*/  LDCU.64 UR6, c[0x0][0x398] ;  /* 0x00007300ff0677ac */ /* 0x000ea20008000a00 */
[----:B------:R-:W1:Y:S06]  /*0040*/  S2R R2, SR_TID.Y ;  /* 0x0000000000027919 */ /* 0x000e6c0000002200 */
[----:B------:R-:W0:Y:S08]  /*0050*/  S2UR UR5, SR_CTAID.X ;  /* 0x00000000000579c3 */ /* 0x000e300000002500 */
[----:B------:R-:W0:Y:S08]  /*0060*/  LDC R0, c[0x0][0x360] ;  /* 0x0000d800ff007b82 */ /* 0x000e300000000800 */
[----:B------:R-:W1:Y:S01]  /*0070*/  S2UR UR4, SR_CTAID.Y ;  /* 0x00000000000479c3 */ /* 0x000e620000002600 */
[----:B0-----:R-:W-:-:S05]  /*0080*/  IMAD R0, R0, UR5, R3 ;  /* 0x0000000500007c24 */ /* 0x001fca000f8e0203 */
[----:B--2---:R-:W-:Y:S01]  /*0090*/  ISETP.GE.AND P0, PT, R0, UR7, PT ;  /* 0x0000000700007c0c */ /* 0x004fe2000bf06270 */
[----:B-1----:R-:W-:-:S05]  /*00a0*/  IMAD R7, R7, UR4, R2 ;  /* 0x0000000407077c24 */ /* 0x002fca000f8e0202 */
[----:B------:R-:W-:-:S13]  /*00b0*/  ISETP.GE.OR P0, PT, R7, UR6, P0 ;  /* 0x0000000607007c0c */ /* 0x000fda0008706670 */
[----:B------:R-:W-:Y:S05]  /*00c0*/  @P0 EXIT ;  /* 0x000000000000094d */ /* 0x000fea0003800000 */
[----:B------:R-:W0:Y:S01]  /*00d0*/  LDC.64 R2, c[0x0][0x380] ;  /* 0x0000e000ff027b82 */ /* 0x000e220000000a00 */
[----:B------:R-:W1:Y:S01]  /*00e0*/  LDCU.64 UR4, c[0x0][0x358] ;  /* 0x00006b00ff0477ac */ /* 0x000e620008000a00 */
[----:B------:R-:W-:-:S04]  /*00f0*/  IMAD R5, R7, UR7, R0 ;  /* 0x0000000707057c24 */ /* 0x000fc8000f8e0200 */
[----:B0-----:R-:W-:-:S05]  /*0100*/  IMAD.WIDE R2, R5, 0x4, R2 ;  /* 0x0000000405027825 */ /* 0x001fca00078e0202 */
[----:B-1----:R-:W2:Y:S02]  /*0110*/  LDG.E R6, desc[UR4][R2.64] ;  /* 0x0000000402067981 */ /* 0x002ea4000c1e1900 */
[----:B--2---:R-:W-:-:S13]  /*0120*/  FSETP.NEU.AND P0, PT, R6, RZ, PT ;  /* 0x000000ff0600720b */ /* 0x004fda0003f0d000 */
[----:B------:R-:W-:Y:S05]  /*0130*/  @!P0 EXIT ;  /* 0x000000000000894d */ /* 0x000fea0003800000 */
[----:B------:R-:W0:Y:S08]  /*0140*/  LDC.64 R4, c[0x0][0x388] ;  /* 0x0000e200ff047b82 */ /* 0x000e300000000a00 */
[----:B------:R-:W1:Y:S01]  /*0150*/  LDC.64 R2, c[0x0][0x390] ;  /* 0x0000e400ff027b82 */ /* 0x000e620000000a00 */
[----:B0-----:R-:W-:-:S06]  /*0160*/  IMAD.WIDE R4, R0, 0x4, R4 ;  /* 0x0000000400047825 */ /* 0x001fcc00078e0204 */
[----:B------:R-:W2:Y:S01]  /*0170*/  LDG.E R5, desc[UR4][R4.64] ;  /* 0x0000000404057981 */ /* 0x000ea2000c1e1900 */
[----:B-1----:R-:W-:-:S04]  /*0180*/  IMAD.WIDE.U32 R2, R7, 0x4, R2 ;  /* 0x0000000407027825 */ /* 0x002fc800078e0002 */
[----:B--2---:R-:W-:-:S05]  /*0190*/  FMUL R7, R6, R5 ;  /* 0x0000000506077220 */ /* 0x004fca0000400000 */
[----:B------:R-:W-:Y:S01]  /*01a0*/  REDG.E.ADD.F32.FTZ.RN.STRONG.GPU desc[UR4][R2.64], R7 ;  /* 0x00000007020079a6 */ /* 0x000fe2000c12f304 */
[----:B------:R-:W-:Y:S05]  /*01b0*/  EXIT ;  /* 0x000000000000794d */ /* 0x000fea0003800000 */
.L_x_0:
[----:B------:R-:W-:-:S00]  /*01c0*/  BRA `(.L_x_0) ;  /* 0xfffffffc00fc7947 */ /* 0x000fc0000383ffff */
[----:B------:R-:W-:-:S00]  /*01d0*/  NOP ;  /* 0x0000000000007918 */ /* 0x000fc00000000000 */
        /* <DEDUP_REMOVED lines=10> */
.L_x_8:


//--------------------- .text._Z12mat_vec_multPKfS0_Pfii --------------------------
	.section	.text._Z12mat_vec_multPKfS0_Pfii,"ax",@progbits
	.align	128
        .global         _Z12mat_vec_multPKfS0_Pfii
        .type           _Z12mat_vec_multPKfS0_Pfii,@function
        .size           _Z12mat_vec_multPKfS0_Pfii,(.L_x_9 - _Z12mat_vec_multPKfS0_Pfii)
        .other          _Z12mat_vec_multPKfS0_Pfii,@"STO_CUDA_ENTRY STV_DEFAULT"
_Z12mat_vec_multPKfS0_Pfii:
.text._Z12mat_vec_multPKfS0_Pfii:
[----:B------:R-:W-:Y:S01]  /*0000*/  LDC R1, c[0x0][0x37c] ;  /* 0x0000df00ff017b82 */ /* 0x000fe20000000800 */
[----:B------:R-:W0:Y:S07]  /*0010*/  S2R R3, SR_TID.X ;  /* 0x0000000000037919 */ /* 0x000e2e0000002100 */
[----:B------:R-:W0:Y:S01]  /*0020*/  S2UR UR4, SR_CTAID.X ;  /* 0x00000000000479c3 */ /* 0x000e220000002500 */
[----:B------:R-:W1:Y:S07]  /*0030*/  LDCU UR5, c[0x0][0x398] ;  /* 0x00007300ff0577ac */ /* 0x000e6e0008000800 */
[----:B------:R-:W0:Y:S02]  /*0040*/  LDC R0, c[0x0][0x360] ;  /* 0x0000d800ff007b82 */ /* 0x000e240000000800 */
[----:B0-----:R-:W-:-:S05]  /*0050*/  IMAD R0, R0, UR4, R3 ;  /* 0x0000000400007c24 */ /* 0x001fca000f8e0203 */
[----:B-1----:R-:W-:-:S13]  /*0060*/  ISETP.GE.AND P0, PT, R0, UR5, PT ;  /* 0x0000000500007c0c */ /* 0x002fda000bf06270 */
[----:B------:R-:W-:Y:S05]  /*0070*/  @P0 EXIT ;  /* 0x000000000000094d */ /* 0x000fea0003800000 */
[----:B------:R-:W0:Y:S01]  /*0080*/  LDCU UR8, c[0x0][0x39c] ;  /* 0x00007380ff0877ac */ /* 0x000e220008000800 */
[----:B------:R-:W-:Y:S01]  /*0090*/  HFMA2 R15, -RZ, RZ, 0, 0 ;  /* 0x00000000ff0f7431 */ /* 0x000fe200000001ff */
[----:B------:R-:W1:Y:S01]  /*00a0*/  LDCU.64 UR16, c[0x0][0x358] ;  /* 0x00006b00ff1077ac */ /* 0x000e620008000a00 */
[----:B0-----:R-:W-:-:S09]  /*00b0*/  UISETP.GE.AND UP0, UPT, UR8, 0x1, UPT ;  /* 0x000000010800788c */ /* 0x001fd2000bf06270 */
[----:B-1----:R-:W-:Y:S05]  /*00c0*/  BRA.U !UP0, `(.L_x_1) ;  /* 0x0000000908647547 */ /* 0x002fea000b800000 */
[----:B------:R-:W-:Y:S02]  /*00d0*/  UISETP.GE.U32.AND UP1, UPT, UR8, 0x10, UPT ;  /* 0x000000100800788c */ /* 0x000fe4000bf26070 */
[----:B------:R-:W-:Y:S01]  /*00e0*/  IMAD R7, R0, UR8, RZ ;  /* 0x0000000800077c24 */ /* 0x000fe2000f8e02ff */
[----:B------:R-:W-:Y:S01]  /*00f0*/  ULOP3.LUT UR9, UR8, 0xf, URZ, 0xc0, !UPT ;  /* 0x0000000f08097892 */ /* 0x000fe2000f8ec0ff */
[----:B------:R-:W-:Y:S02]  /*0100*/  MOV R15, RZ ;  /* 0x000000ff000f7202 */ /* 0x000fe40000000f00 */
[----:B------:R-:W-:Y:S01]  /*0110*/  MOV R8, RZ ;  /* 0x000000ff00087202 */ /* 0x000fe20000000f00 */
[----:B------:R-:W-:Y:S02]  /*0120*/  UISETP.NE.AND UP0, UPT, UR9, URZ, UPT ;  /* 0x000000ff0900728c */ /* 0x000fe4000bf05270 */
[----:B------:R-:W-:Y:S09]  /*0130*/  BRA.U !UP1, `(.L_x_2) ;  /* 0x0000000509147547 */ /* 0x000ff2000b800000 */
[----:B------:R-:W0:Y:S01]  /*0140*/  LDCU.128 UR12, c[0x0][0x380] ;  /* 0x00007000ff0c77ac */ /* 0x000e220008000c00 */
[----:B------:R-:W-:Y:S02]  /*0150*/  MOV R15, RZ ;  /* 0x000000ff000f7202 */ /* 0x000fe40000000f00 */
[----:B------:R-:W-:Y:S01]  /*0160*/  MOV R6, R7 ;  /* 0x0000000700067202 */ /* 0x000fe20000000f00 */
[----:B------:R-:W-:-:S04]  /*0170*/  ULOP3.LUT UR10, UR8, 0x7ffffff0, URZ, 0xc0, !UPT ;  /* 0x7ffffff0080a7892 */ /* 0x000fc8000f8ec0ff */
[----:B------:R-:W-:Y:S02]  /*0180*/  UIADD3 UR11, UPT, UPT, -UR10, URZ, URZ ;  /* 0x000000ff0a0b7290 */ /* 0x000fe4000fffe1ff */
[----:B------:R-:W-:Y:S01]  /*0190*/  MOV R8, UR10 ;  /* 0x0000000a00087c02 */ /* 0x000fe20008000f00 */
[----:B0-----:R-:W-:Y:S02]  /*01a0*/  UIADD3 UR4, UP2, UPT, UR14, 0x20, URZ ;  /* 0x000000200e047890 */ /* 0x001fe4000ff5e0ff */
[----:B------:R-:W-:Y:S02]  /*01b0*/  UIADD3 UR6, UP1, UPT, UR12, 0x20, URZ ;  /* 0x000000200c067890 */ /* 0x000fe4000ff3e0ff */
[----:B------:R-:W-:Y:S02]  /*01c0*/  UIADD3.X UR5, UPT, UPT, URZ, UR15, URZ, UP2, !UPT ;  /* 0x0000000fff057290 */ /* 0x000fe400097fe4ff */
[----:B------:R-:W-:Y:S01]  /*01d0*/  MOV R2, UR4 ;  /* 0x0000000400027c02 */ /* 0x000fe20008000f00 */
[----:B------:R-:W-:-:S03]  /*01e0*/  UIADD3.X UR7, UPT, UPT, URZ, UR13, URZ, UP1, !UPT ;  /* 0x0000000dff077290 */ /* 0x000fc60008ffe4ff */
[----:B------:R-:W-:-:S09]  /*01f0*/  MOV R3, UR5 ;  /* 0x0000000500037c02 */ /* 0x000fd20008000f00 */
.L_x_3:
[----:B------:R-:W-:Y:S01]  /*0200*/  MOV R4, UR6 ;  /* 0x0000000600047c02 */ /* 0x000fe20008000f00 */
[----:B------:R-:W2:Y:S01]  /*0210*/  LDG.E R17, desc[UR16][R2.64+-0x20] ;  /* 0xffffe01002117981 */ /* 0x000ea2000c1e1900 */
[----:B------:R-:W-:-:S03]  /*0220*/  MOV R5, UR7 ;  /* 0x0000000700057c02 */ /* 0x000fc60008000f00 */
[----:B------:R-:W3:Y:S01]  /*0230*/  LDG.E R25, desc[UR16][R2.64+-0x1c] ;  /* 0xffffe41002197981 */ /* 0x000ee2000c1e1900 */
[----:B------:R-:W-:-:S03]  /*0240*/  IMAD.WIDE R4, R6, 0x4, R4 ;  /* 0x0000000406047825 */ /* 0x000fc600078e0204 */
[----:B------:R-:W4:Y:S04]  /*0250*/  LDG.E R19, desc[UR16][R2.64+-0x18] ;  /* 0xffffe81002137981 */ /* 0x000f28000c1e1900 */
[----:B------:R-:W2:Y:S04]  /*0260*/  LDG.E R16, desc[UR16][R4.64+-0x20] ;  /* 0xffffe01004107981 */ /* 0x000ea8000c1e1900 */
[----:B------:R-:W3:Y:S04]  /*0270*/  LDG.E R18, desc[UR16][R4.64+-0x1c] ;  /* 0xffffe41004127981 */ /* 0x000ee8000c1e1900 */
[----:B------:R-:W4:Y:S04]  /*0280*/  LDG.E R20, desc[UR16][R4.64+-0x18] ;  /* 0xffffe81004147981 */ /* 0x000f28000c1e1900 */
[----:B------:R-:W5:Y:S04]  /*0290*/  LDG.E R22, desc[UR16][R2.64+-0x14] ;  /* 0xffffec1002167981 */ /* 0x000f68000c1e1900 */
        /* <DEDUP_REMOVED lines=8> */
[----:B------:R-:W5:Y:S01]  /*0320*/  LDG.E R14, desc[UR16][R4.64+-0x4] ;  /* 0xfffffc10040e7981 */ /* 0x000f62000c1e1900 */
[----:B--2---:R-:W-:-:S03]  /*0330*/  FFMA R17, R16, R17, R15 ;  /* 0x0000001110117223 */ /* 0x004fc6000000000f */
[----:B------:R-:W2:Y:S04]  /*0340*/  LDG.E R15, desc[UR16][R2.64] ;  /* 0x00000010020f7981 */ /* 0x000ea8000c1e1900 */
[----:B------:R-:W2:Y:S01]  /*0350*/  LDG.E R16, desc[UR16][R4.64] ;  /* 0x0000001004107981 */ /* 0x000ea2000c1e1900 */
[----:B---3--:R-:W-:-:S03]  /*0360*/  FFMA R25, R18, R25, R17 ;  /* 0x0000001912197223 */ /* 0x008fc60000000011 */
[----:B------:R-:W3:Y:S01]  /*0370*/  LDG.E R17, desc[UR16][R2.64+0x4] ;  /* 0x0000041002117981 */ /* 0x000ee2000c1e1900 */
[----:B----4-:R-:W-:-:S03]  /*0380*/  FFMA R26, R20, R19, R25 ;  /* 0x00000013141a7223 */ /* 0x010fc60000000019 */
[----:B------:R-:W3:Y:S04]  /*0390*/  LDG.E R18, desc[UR16][R4.64+0x4] ;  /* 0x0000041004127981 */ /* 0x000ee8000c1e1900 */
[----:B------:R-:W4:Y:S01]  /*03a0*/  LDG.E R20, desc[UR16][R2.64+0x8] ;  /* 0x0000081002147981 */ /* 0x000f22000c1e1900 */
[----:B-----5:R-:W-:-:S03]  /*03b0*/  FFMA R25, R21, R22, R26 ;  /* 0x0000001615197223 */ /* 0x020fc6000000001a */
[----:B------:R-:W4:Y:S04]  /*03c0*/  LDG.E R19, desc[UR16][R4.64+0x8] ;  /* 0x0000081004137981 */ /* 0x000f28000c1e1900 */
[----:B------:R-:W5:Y:S01]  /*03d0*/  LDG.E R22, desc[UR16][R2.64+0xc] ;  /* 0x00000c1002167981 */ /* 0x000f62000c1e1900 */
[----:B------:R-:W-:-:S03]  /*03e0*/  FFMA R25, R24, R23, R25 ;  /* 0x0000001718197223 */ /* 0x000fc60000000019 */
[----:B------:R-:W5:Y:S04]  /*03f0*/  LDG.E R21, desc[UR16][R4.64+0xc] ;  /* 0x00000c1004157981 */ /* 0x000f68000c1e1900 */
[----:B------:R-:W5:Y:S01]  /*0400*/  LDG.E R24, desc[UR16][R2.64+0x10] ;  /* 0x0000101002187981 */ /* 0x000f62000c1e1900 */
[----:B------:R-:W-:-:S03]  /*0410*/  FFMA R25, R10, R9, R25 ;  /* 0x000000090a197223 */ /* 0x000fc60000000019 */
[----:B------:R-:W5:Y:S04]  /*0420*/  LDG.E R23, desc[UR16][R4.64+0x10] ;  /* 0x0000101004177981 */ /* 0x000f68000c1e1900 */
[----:B------:R-:W5:Y:S01]  /*0430*/  LDG.E R10, desc[UR16][R2.64+0x14] ;  /* 0x00001410020a7981 */ /* 0x000f62000c1e1900 */
[----:B------:R-:W-:-:S03]  /*0440*/  FFMA R27, R12, R11, R25 ;  /* 0x0000000b0c1b7223 */ /* 0x000fc60000000019 */
[----:B------:R-:W5:Y:S04]  /*0450*/  LDG.E R9, desc[UR16][R4.64+0x14] ;  /* 0x0000141004097981 */ /* 0x000f68000c1e1900 */
[----:B------:R-:W5:Y:S04]  /*0460*/  LDG.E R11, desc[UR16][R2.64+0x18] ;  /* 0x00001810020b7981 */ /* 0x000f68000c1e1900 */
[----:B------:R-:W5:Y:S04]  /*0470*/  LDG.E R12, desc[UR16][R4.64+0x18] ;  /* 0x00001810040c7981 */ /* 0x000f68000c1e1900 */
[----:B------:R-:W5:Y:S04]  /*0480*/  LDG.E R25, desc[UR16][R4.64+0x1c] ;  /* 0x00001c1004197981 */ /* 0x000f68000c1e1900 */
[----:B------:R0:W5:Y:S01]  /*0490*/  LDG.E R26, desc[UR16][R2.64+0x1c] ;  /* 0x00001c10021a7981 */ /* 0x000162000c1e1900 */
[----:B------:R-:W-:Y:S01]  /*04a0*/  FFMA R13, R14, R13, R27 ;  /* 0x0000000d0e0d7223 */ /* 0x000fe2000000001b */
[----:B------:R-:W-:-:S04]  /*04b0*/  UIADD3 UR11, UPT, UPT, UR11, 0x10, URZ ;  /* 0x000000100b0b7890 */ /* 0x000fc8000fffe0ff */
[----:B------:R-:W-:Y:S01]  /*04c0*/  UISETP.NE.AND UP1, UPT, UR11, URZ, UPT ;  /* 0x000000ff0b00728c */ /* 0x000fe2000bf25270 */
[----:B0-----:R-:W-:Y:S02]  /*04d0*/  IADD3 R2, P0, PT, R2, 0x40, RZ ;  /* 0x0000004002027810 */ /* 0x001fe40007f1e0ff */
[----:B------:R-:W-:Y:S02]  /*04e0*/  IADD3 R6, PT, PT, R6, 0x10, RZ ;  /* 0x0000001006067810 */ /* 0x000fe40007ffe0ff */
[----:B------:R-:W-:Y:S01]  /*04f0*/  IADD3.X R3, PT, PT, RZ, R3, RZ, P0, !PT ;  /* 0x00000003ff037210 */ /* 0x000fe200007fe4ff */
[----:B--2---:R-:W-:-:S04]  /*0500*/  FFMA R13, R16, R15, R13 ;  /* 0x0000000f100d7223 */ /* 0x004fc8000000000d */
[----:B---3--:R-:W-:-:S04]  /*0510*/  FFMA R18, R18, R17, R13 ;  /* 0x0000001112127223 */ /* 0x008fc8000000000d */
[----:B----4-:R-:W-:-:S04]  /*0520*/  FFMA R18, R19, R20, R18 ;  /* 0x0000001413127223 */ /* 0x010fc80000000012 */
[----:B-----5:R-:W-:-:S04]  /*0530*/  FFMA R18, R21, R22, R18 ;  /* 0x0000001615127223 */ /* 0x020fc80000000012 */
[----:B------:R-:W-:-:S04]  /*0540*/  FFMA R18, R23, R24, R18 ;  /* 0x0000001817127223 */ /* 0x000fc80000000012 */
[----:B------:R-:W-:-:S04]  /*0550*/  FFMA R9, R9, R10, R18 ;  /* 0x0000000a09097223 */ /* 0x000fc80000000012 */
[----:B------:R-:W-:-:S04]  /*0560*/  FFMA R12, R12, R11, R9 ;  /* 0x0000000b0c0c7223 */ /* 0x000fc80000000009 */
[----:B------:R-:W-:Y:S01]  /*0570*/  FFMA R15, R25, R26, R12 ;  /* 0x0000001a190f7223 */ /* 0x000fe2000000000c */
[----:B------:R-:W-:Y:S06]  /*0580*/  BRA.U UP1, `(.L_x_3) ;  /* 0xfffffffd011c7547 */ /* 0x000fec000b83ffff */
.L_x_2:
[----:B------:R-:W-:Y:S05]  /*0590*/  BRA.U !UP0, `(.L_x_1) ;  /* 0x0000000508307547 */ /* 0x000fea000b800000 */
[----:B------:R-:W-:Y:S02]  /*05a0*/  UISETP.GE.U32.AND UP0, UPT, UR9, 0x8, UPT ;  /* 0x000000080900788c */ /* 0x000fe4000bf06070 */
[----:B------:R-:W-:-:S04]  /*05b0*/  ULOP3.LUT UR5, UR8, 0x7, URZ, 0xc0, !UPT ;  /* 0x0000000708057892 */ /* 0x000fc8000f8ec0ff */
[----:B------:R-:W-:-:S03]  /*05c0*/  UISETP.NE.AND UP1, UPT, UR5, URZ, UPT ;  /* 0x000000ff0500728c */ /* 0x000fc6000bf25270 */
[----:B------:R-:W-:Y:S08]  /*05d0*/  BRA.U !UP0, `(.L_x_4) ;  /* 0x0000000108787547 */ /* 0x000ff0000b800000 */
[----:B------:R-:W0:Y:S01]  /*05e0*/  LDC.64 R2, c[0x0][0x380] ;  /* 0x0000e000ff027b82 */ /* 0x000e220000000a00 */
[----:B------:R-:W-:-:S07]  /*05f0*/  IADD3 R9, PT, PT, R7, R8, RZ ;  /* 0x0000000807097210 */ /* 0x000fce0007ffe0ff */
[----:B------:R-:W1:Y:S01]  /*0600*/  LDC.64 R4, c[0x0][0x388] ;  /* 0x0000e200ff047b82 */ /* 0x000e620000000a00 */
[----:B0-----:R-:W-:-:S05]  /*0610*/  IMAD.WIDE R2, R9, 0x4, R2 ;  /* 0x0000000409027825 */ /* 0x001fca00078e0202 */
[----:B------:R-:W2:Y:S01]  /*0620*/  LDG.E R10, desc[UR16][R2.64] ;  /* 0x00000010020a7981 */ /* 0x000ea2000c1e1900 */
[----:B-1----:R-:W-:-:S03]  /*0630*/  IMAD.WIDE.U32 R4, R8, 0x4, R4 ;  /* 0x0000000408047825 */ /* 0x002fc600078e0004 */
[----:B------:R-:W3:Y:S04]  /*0640*/  LDG.E R13, desc[UR16][R2.64+0x4] ;  /* 0x00000410020d7981 */ /* 0x000ee8000c1e1900 */
[----:B------:R-:W2:Y:S04]  /*0650*/  LDG.E R11, desc[UR16][R4.64] ;  /* 0x00000010040b7981 */ /* 0x000ea8000c1e1900 */
[----:B------:R-:W3:Y:S04]  /*0660*/  LDG.E R12, desc[UR16][R4.64+0x4] ;  /* 0x00000410040c7981 */ /* 0x000ee8000c1e1900 */
[----:B------:R-:W4:Y:S04]  /*0670*/  LDG.E R17, desc[UR16][R2.64+0x8] ;  /* 0x0000081002117981 */ /* 0x000f28000c1e1900 */
        /* <DEDUP_REMOVED lines=11> */
[----:B------:R-:W-:Y:S01]  /*0730*/  IADD3 R8, PT, PT, R8, 0x8, RZ ;  /* 0x0000000808087810 */ /* 0x000fe20007ffe0ff */
[----:B--2---:R-:W-:-:S04]  /*0740*/  FFMA R10, R10, R11, R15 ;  /* 0x0000000b0a0a7223 */ /* 0x004fc8000000000f */
[----:B---3--:R-:W-:-:S04]  /*0750*/  FFMA R10, R13, R12, R10 ;  /* 0x0000000c0d0a7223 */ /* 0x008fc8000000000a */
[----:B----4-:R-:W-:-:S04]  /*0760*/  FFMA R10, R17, R14, R10 ;  /* 0x0000000e110a7223 */ /* 0x010fc8000000000a */
[----:B-----5:R-:W-:-:S04]  /*0770*/  FFMA R10, R19, R16, R10 ;  /* 0x00000010130a7223 */ /* 0x020fc8000000000a */
[----:B------:R-:W-:-:S04]  /*0780*/  FFMA R10, R21, R18, R10 ;  /* 0x00000012150a7223 */ /* 0x000fc8000000000a */
[----:B------:R-:W-:-:S04]  /*0790*/  FFMA R23, R23, R20, R10 ;  /* 0x0000001417177223 */ /* 0x000fc8000000000a */
[----:B------:R-:W-:-:S04]  /*07a0*/  FFMA R6, R6, R9, R23 ;  /* 0x0000000906067223 */ /* 0x000fc80000000017 */
[----:B------:R-:W-:-:S07]  /*07b0*/  FFMA R15, R25, R22, R6 ;  /* 0x00000016190f7223 */ /* 0x000fce0000000006 */
.L_x_4:
        /* <DEDUP_REMOVED lines=17> */
[----:B------:R-:W5:Y:S01]  /*08d0*/  LDG.E R14, desc[UR16][R4.64+0xc] ;  /* 0x00000c10040e7981 */ /* 0x000f62000c1e1900 */
[----:B------:R-:W-:Y:S01]  /*08e0*/  IADD3 R8, PT, PT, R8, 0x4, RZ ;  /* 0x0000000408087810 */ /* 0x000fe20007ffe0ff */
[----:B--2---:R-:W-:-:S04]  /*08f0*/  FFMA R6, R6, R9, R15 ;  /* 0x0000000906067223 */ /* 0x004fc8000000000f */
[----:B---3--:R-:W-:-:S04]  /*0900*/  FFMA R6, R11, R10, R6 ;  /* 0x0000000a0b067223 */ /* 0x008fc80000000006 */
[----:B----4-:R-:W-:-:S04]  /*0910*/  FFMA R6, R13, R12, R6 ;  /* 0x0000000c0d067223 */ /* 0x010fc80000000006 */
[----:B-----5:R-:W-:-:S07]  /*0920*/  FFMA R15, R17, R14, R6 ;  /* 0x0000000e110f7223 */ /* 0x020fce0000000006 */
.L_x_5:
[----:B------:R-:W-:Y:S05]  /*0930*/  BRA.U !UP1, `(.L_x_1) ;  /* 0x0000000109487547 */ /* 0x000fea000b800000 */
[----:B------:R-:W0:Y:S01]  /*0940*/  LDC.64 R2, c[0x0][0x388] ;  /* 0x0000e200ff027b82 */ /* 0x000e220000000a00 */
[----:B------:R-:W-:Y:S01]  /*0950*/  IADD3 R7, PT, PT, R7, R8, RZ ;  /* 0x0000000807077210 */ /* 0x000fe20007ffe0ff */
[----:B------:R-:W-:-:S06]  /*0960*/  UIADD3 UR4, UPT, UPT, -UR4, URZ, URZ ;  /* 0x000000ff04047290 */ /* 0x000fcc000fffe1ff */
[----:B------:R-:W1:Y:S01]  /*0970*/  LDC.64 R10, c[0x0][0x380] ;  /* 0x0000e000ff0a7b82 */ /* 0x000e620000000a00 */
[----:B0-----:R-:W-:-:S03]  /*0980*/  IMAD.WIDE.U32 R2, R8, 0x4, R2 ;  /* 0x0000000408027825 */ /* 0x001fc600078e0002 */
[----:B------:R-:W-:Y:S02]  /*0990*/  MOV R6, R2 ;  /* 0x0000000200067202 */ /* 0x000fe40000000f00 */
[----:B------:R-:W-:-:S07]  /*09a0*/  MOV R5, R3 ;  /* 0x0000000300057202 */ /* 0x000fce0000000f00 */
.L_x_6:
[----:B-1----:R-:W-:Y:S01]  /*09b0*/  IMAD.WIDE R2, R7, 0x4, R10 ;  /* 0x0000000407027825 */ /* 0x002fe200078e020a */
[----:B------:R-:W-:-:S05]  /*09c0*/  MOV R4, R6 ;  /* 0x0000000600047202 */ /* 0x000fca0000000f00 */
[----:B------:R-:W2:Y:S04]  /*09d0*/  LDG.E R2, desc[UR16][R2.64] ;  /* 0x0000001002027981 */ /* 0x000ea8000c1e1900 */
[----:B------:R0:W2:Y:S01]  /*09e0*/  LDG.E R4, desc[UR16][R4.64] ;  /* 0x0000001004047981 */ /* 0x0000a2000c1e1900 */
[----:B------:R-:W-:Y:S01]  /*09f0*/  UIADD3 UR4, UPT, UPT, UR4, 0x1, URZ ;  /* 0x0000000104047890 */ /* 0x000fe2000fffe0ff */
[----:B------:R-:W-:Y:S02]  /*0a00*/  IADD3 R6, P0, PT, R6, 0x4, RZ ;  /* 0x0000000406067810 */ /* 0x000fe40007f1e0ff */
[----:B------:R-:W-:Y:S01]  /*0a10*/  IADD3 R7, PT, PT, R7, 0x1, RZ ;  /* 0x0000000107077810 */ /* 0x000fe20007ffe0ff */
[----:B------:R-:W-:Y:S01]  /*0a20*/  UISETP.NE.AND UP0, UPT, UR4, URZ, UPT ;  /* 0x000000ff0400728c */ /* 0x000fe2000bf05270 */
[----:B0-----:R-:W-:Y:S01]  /*0a30*/  IADD3.X R5, PT, PT, RZ, R5, RZ, P0, !PT ;  /* 0x00000005ff057210 */ /* 0x001fe200007fe4ff */
[----:B--2---:R-:W-:-:S07]  /*0a40*/  FFMA R15, R2, R4, R15 ;  /* 0x00000004020f7223 */ /* 0x004fce000000000f */
[----:B------:R-:W-:Y:S05]  /*0a50*/  BRA.U UP0, `(.L_x_6) ;  /* 0xfffffffd00d47547 */ /* 0x000fea000b83ffff */
.L_x_1:
[----:B------:R-:W0:Y:S02]  /*0a60*/  LDC.64 R2, c[0x0][0x390] ;  /* 0x0000e400ff027b82 */ /* 0x000e240000000a00 */
[----:B0-----:R-:W-:-:S05]  /*0a70*/  IMAD.WIDE R2, R0, 0x4, R2 ;  /* 0x0000000400027825 */ /* 0x001fca00078e0202 */
[----:B------:R-:W-:Y:S01]  /*0a80*/  STG.E desc[UR16][R2.64], R15 ;  /* 0x0000000f02007986 */ /* 0x000fe2000c101910 */
[----:B------:R-:W-:Y:S05]  /*0a90*/  EXIT ;  /* 0x000000000000794d */ /* 0x000fea0003800000 */
.L_x_7:
        /* <DEDUP_REMOVED lines=14> */
.L_x_9:


//--------------------- .nv.shared.reserved.0     --------------------------
	.section	.nv.shared.reserved.0,"aw",@nobits
	.weak		__nv_reservedSMEM_offset_0_alias
	.size		__nv_reservedSMEM_offset_0_alias, 0, 64
	.other		__nv_reservedSMEM_offset_0_alias,@"STO_CUDA_RESERVED_SHARED STV_DEFAULT"
__nv_reservedSMEM_offset_0_alias:
	.zero		0
	.zero		64


//--------------------- .nv.constant0._Z13mat_vec_mult2PKfS0_Pfii --------------------------
	.section	.nv.constant0._Z13mat_vec_mult2PKfS0_Pfii,"a",@progbits
	.sectionflags	@""
	.align	4
.nv.constant0._Z13mat_vec_mult2PKfS0_Pfii:
	.zero		928


//--------------------- .nv.constant0._Z12mat_vec_multPKfS0_Pfii --------------------------
	.section	.nv.constant0._Z12mat_vec_multPKfS0_Pfii,"a",@progbits
	.sectionflags	@""
	.align	4
.nv.constant0._Z12mat_vec_multPKfS0_Pfii:
	.zero		928


//--------------------- SYMBOLS --------------------------

	.type		.nv.reservedSmem.offset0,@object
	.size		.nv.reservedSmem.offset0,0x4
